//
// Generated by NVIDIA NVVM Compiler
//
// Compiler Build ID: CL-36424714
// Cuda compilation tools, release 13.0, V13.0.88
// Based on NVVM 20.0.0
//

.version 9.0
.target sm_100
.address_size 64

	// .globl	_Z9matrixMulPfS_S_i

.visible .entry _Z9matrixMulPfS_S_i(
	.param .u64 .ptr .align 1 _Z9matrixMulPfS_S_i_param_0,
	.param .u64 .ptr .align 1 _Z9matrixMulPfS_S_i_param_1,
	.param .u64 .ptr .align 1 _Z9matrixMulPfS_S_i_param_2,
	.param .u32 _Z9matrixMulPfS_S_i_param_3
)
{
	.reg .pred 	%p<10>;
	.reg .b32 	%r<99>;
	.reg .b32 	%f<65>;
	.reg .b64 	%rd<65>;

	ld.param.u64 	%rd9, [_Z9matrixMulPfS_S_i_param_0];
	ld.param.u64 	%rd10, [_Z9matrixMulPfS_S_i_param_1];
	ld.param.u64 	%rd11, [_Z9matrixMulPfS_S_i_param_2];
	ld.param.u32 	%r49, [_Z9matrixMulPfS_S_i_param_3];
	cvta.to.global.u64 	%rd1, %rd11;
	cvta.to.global.u64 	%rd2, %rd10;
	mov.u32 	%r1, %ctaid.x;
	mov.u32 	%r2, %tid.x;
	setp.lt.s32 	%p1, %r49, 1;
	mov.f32 	%f64, 0f00000000;
	@%p1 bra 	$L__BB0_13;
	mul.lo.s32 	%r3, %r49, %r1;
	and.b32  	%r4, %r49, 7;
	setp.lt.u32 	%p2, %r49, 8;
	mov.b32 	%r93, 0;
	mov.u32 	%r98, %r93;
	@%p2 bra 	$L__BB0_4;
	and.b32  	%r93, %r49, 2147483640;
	neg.s32 	%r87, %r93;
	add.s32 	%r86, %r2, %r49;
	shl.b32 	%r8, %r49, 3;
	shl.b32 	%r53, %r49, 1;
	add.s32 	%r85, %r2, %r53;
	mad.lo.s32 	%r84, %r49, 3, %r2;
	shl.b32 	%r54, %r49, 2;
	add.s32 	%r83, %r2, %r54;
	mad.lo.s32 	%r82, %r49, 5, %r2;
	mad.lo.s32 	%r81, %r49, 6, %r2;
	mad.lo.s32 	%r80, %r49, 7, %r2;
	mul.wide.u32 	%rd12, %r2, 4;
	add.s64 	%rd64, %rd1, %rd12;
	mul.wide.u32 	%rd13, %r3, 4;
	add.s64 	%rd14, %rd13, %rd2;
	add.s64 	%rd63, %rd14, 16;
	mov.b32 	%r98, 0;
	mul.wide.u32 	%rd29, %r8, 4;
$L__BB0_3:
	.pragma "nounroll";
	ld.global.f32 	%f4, [%rd63+-16];
	ld.global.f32 	%f5, [%rd64];
	cvt.rn.f32.s32 	%f6, %r98;
	fma.rn.f32 	%f7, %f4, %f5, %f6;
	cvt.rzi.s32.f32 	%r55, %f7;
	ld.global.f32 	%f8, [%rd63+-12];
	mul.wide.u32 	%rd15, %r86, 4;
	add.s64 	%rd16, %rd1, %rd15;
	ld.global.f32 	%f9, [%rd16];
	cvt.rn.f32.s32 	%f10, %r55;
	fma.rn.f32 	%f11, %f8, %f9, %f10;
	cvt.rzi.s32.f32 	%r56, %f11;
	ld.global.f32 	%f12, [%rd63+-8];
	mul.wide.u32 	%rd17, %r85, 4;
	add.s64 	%rd18, %rd1, %rd17;
	ld.global.f32 	%f13, [%rd18];
	cvt.rn.f32.s32 	%f14, %r56;
	fma.rn.f32 	%f15, %f12, %f13, %f14;
	cvt.rzi.s32.f32 	%r57, %f15;
	ld.global.f32 	%f16, [%rd63+-4];
	mul.wide.u32 	%rd19, %r84, 4;
	add.s64 	%rd20, %rd1, %rd19;
	ld.global.f32 	%f17, [%rd20];
	cvt.rn.f32.s32 	%f18, %r57;
	fma.rn.f32 	%f19, %f16, %f17, %f18;
	cvt.rzi.s32.f32 	%r58, %f19;
	ld.global.f32 	%f20, [%rd63];
	mul.wide.u32 	%rd21, %r83, 4;
	add.s64 	%rd22, %rd1, %rd21;
	ld.global.f32 	%f21, [%rd22];
	cvt.rn.f32.s32 	%f22, %r58;
	fma.rn.f32 	%f23, %f20, %f21, %f22;
	cvt.rzi.s32.f32 	%r59, %f23;
	ld.global.f32 	%f24, [%rd63+4];
	mul.wide.u32 	%rd23, %r82, 4;
	add.s64 	%rd24, %rd1, %rd23;
	ld.global.f32 	%f25, [%rd24];
	cvt.rn.f32.s32 	%f26, %r59;
	fma.rn.f32 	%f27, %f24, %f25, %f26;
	cvt.rzi.s32.f32 	%r60, %f27;
	ld.global.f32 	%f28, [%rd63+8];
	mul.wide.u32 	%rd25, %r81, 4;
	add.s64 	%rd26, %rd1, %rd25;
	ld.global.f32 	%f29, [%rd26];
	cvt.rn.f32.s32 	%f30, %r60;
	fma.rn.f32 	%f31, %f28, %f29, %f30;
	cvt.rzi.s32.f32 	%r61, %f31;
	ld.global.f32 	%f32, [%rd63+12];
	mul.wide.u32 	%rd27, %r80, 4;
	add.s64 	%rd28, %rd1, %rd27;
	ld.global.f32 	%f33, [%rd28];
	cvt.rn.f32.s32 	%f34, %r61;
	fma.rn.f32 	%f35, %f32, %f33, %f34;
	cvt.rzi.s32.f32 	%r98, %f35;
	add.s32 	%r87, %r87, 8;
	add.s32 	%r86, %r86, %r8;
	add.s32 	%r85, %r85, %r8;
	add.s32 	%r84, %r84, %r8;
	add.s32 	%r83, %r83, %r8;
	add.s32 	%r82, %r82, %r8;
	add.s32 	%r81, %r81, %r8;
	add.s32 	%r80, %r80, %r8;
	add.s64 	%rd64, %rd64, %rd29;
	add.s64 	%rd63, %rd63, 32;
	setp.ne.s32 	%p3, %r87, 0;
	@%p3 bra 	$L__BB0_3;
$L__BB0_4:
	setp.eq.s32 	%p4, %r4, 0;
	@%p4 bra 	$L__BB0_12;
	and.b32  	%r36, %r49, 3;
	setp.lt.u32 	%p5, %r4, 4;
	@%p5 bra 	$L__BB0_7;
	add.s32 	%r63, %r93, %r3;
	mul.wide.u32 	%rd30, %r63, 4;
	add.s64 	%rd31, %rd2, %rd30;
	ld.global.f32 	%f36, [%rd31];
	mad.lo.s32 	%r64, %r93, %r49, %r2;
	mul.wide.u32 	%rd32, %r64, 4;
	add.s64 	%rd33, %rd1, %rd32;
	ld.global.f32 	%f37, [%rd33];
	cvt.rn.f32.s32 	%f38, %r98;
	fma.rn.f32 	%f39, %f36, %f37, %f38;
	cvt.rzi.s32.f32 	%r65, %f39;
	cvt.u64.u32 	%rd34, %r3;
	cvt.u64.u32 	%rd35, %r93;
	add.s64 	%rd36, %rd35, %rd34;
	shl.b64 	%rd37, %rd36, 2;
	add.s64 	%rd38, %rd2, %rd37;
	ld.global.f32 	%f40, [%rd38+4];
	add.s32 	%r66, %r64, %r49;
	mul.wide.u32 	%rd39, %r66, 4;
	add.s64 	%rd40, %rd1, %rd39;
	ld.global.f32 	%f41, [%rd40];
	cvt.rn.f32.s32 	%f42, %r65;
	fma.rn.f32 	%f43, %f40, %f41, %f42;
	cvt.rzi.s32.f32 	%r67, %f43;
	ld.global.f32 	%f44, [%rd38+8];
	add.s32 	%r68, %r66, %r49;
	mul.wide.u32 	%rd41, %r68, 4;
	add.s64 	%rd42, %rd1, %rd41;
	ld.global.f32 	%f45, [%rd42];
	cvt.rn.f32.s32 	%f46, %r67;
	fma.rn.f32 	%f47, %f44, %f45, %f46;
	cvt.rzi.s32.f32 	%r69, %f47;
	ld.global.f32 	%f48, [%rd38+12];
	add.s32 	%r70, %r68, %r49;
	mul.wide.u32 	%rd43, %r70, 4;
	add.s64 	%rd44, %rd1, %rd43;
	ld.global.f32 	%f49, [%rd44];
	cvt.rn.f32.s32 	%f50, %r69;
	fma.rn.f32 	%f51, %f48, %f49, %f50;
	cvt.rzi.s32.f32 	%r98, %f51;
	add.s32 	%r93, %r93, 4;
$L__BB0_7:
	setp.eq.s32 	%p6, %r36, 0;
	@%p6 bra 	$L__BB0_12;
	setp.eq.s32 	%p7, %r36, 1;
	@%p7 bra 	$L__BB0_10;
	add.s32 	%r72, %r93, %r3;
	mul.wide.u32 	%rd45, %r72, 4;
	add.s64 	%rd46, %rd2, %rd45;
	ld.global.f32 	%f52, [%rd46];
	mad.lo.s32 	%r73, %r93, %r49, %r2;
	mul.wide.u32 	%rd47, %r73, 4;
	add.s64 	%rd48, %rd1, %rd47;
	ld.global.f32 	%f53, [%rd48];
	cvt.rn.f32.s32 	%f54, %r98;
	fma.rn.f32 	%f55, %f52, %f53, %f54;
	cvt.rzi.s32.f32 	%r74, %f55;
	cvt.u64.u32 	%rd49, %r3;
	cvt.u64.u32 	%rd50, %r93;
	add.s64 	%rd51, %rd50, %rd49;
	shl.b64 	%rd52, %rd51, 2;
	add.s64 	%rd53, %rd2, %rd52;
	ld.global.f32 	%f56, [%rd53+4];
	add.s32 	%r75, %r73, %r49;
	mul.wide.u32 	%rd54, %r75, 4;
	add.s64 	%rd55, %rd1, %rd54;
	ld.global.f32 	%f57, [%rd55];
	cvt.rn.f32.s32 	%f58, %r74;
	fma.rn.f32 	%f59, %f56, %f57, %f58;
	cvt.rzi.s32.f32 	%r98, %f59;
	add.s32 	%r93, %r93, 2;
$L__BB0_10:
	and.b32  	%r76, %r49, 1;
	setp.eq.b32 	%p8, %r76, 1;
	not.pred 	%p9, %p8;
	@%p9 bra 	$L__BB0_12;
	add.s32 	%r77, %r93, %r3;
	mul.wide.u32 	%rd56, %r77, 4;
	add.s64 	%rd57, %rd2, %rd56;
	ld.global.f32 	%f60, [%rd57];
	mad.lo.s32 	%r78, %r93, %r49, %r2;
	mul.wide.u32 	%rd58, %r78, 4;
	add.s64 	%rd59, %rd1, %rd58;
	ld.global.f32 	%f61, [%rd59];
	cvt.rn.f32.s32 	%f62, %r98;
	fma.rn.f32 	%f63, %f60, %f61, %f62;
	cvt.rzi.s32.f32 	%r98, %f63;
$L__BB0_12:
	cvt.rn.f32.s32 	%f64, %r98;
$L__BB0_13:
	cvta.to.global.u64 	%rd60, %rd9;
	mad.lo.s32 	%r79, %r49, %r1, %r2;
	mul.wide.s32 	%rd61, %r79, 4;
	add.s64 	%rd62, %rd60, %rd61;
	st.global.f32 	[%rd62], %f64;
	ret;

}


// ===== COMPILED SASS (sm_100) =====

	.target	sm_100

	.elftype	@"ET_EXEC"


//--------------------- .note.nv.tkinfo           --------------------------
	.section	.note.nv.tkinfo,"",@"SHT_NOTE"
	.sectionflags	@"SHF_NOTE_NV_TKINFO"
	.tkinfo
        /*0018*/ 	.word	0x00000002
        /*0030*/ 	.string	""
        /*0030*/ 	.string	"ptxas"
        /*0030*/ 	.string	"Cuda compilation tools, release 13.0, V13.0.88"
        /*0030*/ 	.string	"Build cuda_13.0.r13.0/compiler.36424714_0"
        /*0030*/ 	.string	"-arch sm_100 -m 64 "



//--------------------- .note.nv.cuinfo           --------------------------
	.section	.note.nv.cuinfo,"",@"SHT_NOTE"
	.sectionflags	@"SHF_NOTE_NV_CUINFO"
        /*0018*/ 	.short	0x0002
        /*001a*/ 	.short	0x0064
        /*001c*/ 	.short	0x0082
	.zero		2


//--------------------- .nv.info                  --------------------------
	.section	.nv.info,"",@"SHT_CUDA_INFO"
	.align	4


	//----- nvinfo : EIATTR_REGCOUNT
	.align		4
        /*0000*/ 	.byte	0x04, 0x2f
        /*0002*/ 	.short	(.L_1 - .L_0)
	.align		4
.L_0:
        /*0004*/ 	.word	index@(_Z9matrixMulPfS_S_i)
        /*0008*/ 	.word	0x00000020


	//----- nvinfo : EIATTR_FRAME_SIZE
	.align		4
.L_1:
        /*000c*/ 	.byte	0x04, 0x11
        /*000e*/ 	.short	(.L_3 - .L_2)
	.align		4
.L_2:
        /*0010*/ 	.word	index@(_Z9matrixMulPfS_S_i)
        /*0014*/ 	.word	0x00000000


	//----- nvinfo : EIATTR_MIN_STACK_SIZE
	.align		4
.L_3:
        /*0018*/ 	.byte	0x04, 0x12
        /*001a*/ 	.short	(.L_5 - .L_4)
	.align		4
.L_4:
        /*001c*/ 	.word	index@(_Z9matrixMulPfS_S_i)
        /*0020*/ 	.word	0x00000000
.L_5:


//--------------------- .nv.compat                --------------------------
	.section	.nv.compat,"",@"SHT_CUDA_COMPAT_INFO"
	.align	4
        /*0000*/ 	.byte	0x02, 0x09, 0x00, 0x00, 0x02, 0x02, 0x01, 0x00, 0x02, 0x05, 0x05, 0x00, 0x03, 0x07, 0x01, 0x01
        /*0010*/ 	.byte	0x02, 0x03, 0x00, 0x00, 0x02, 0x06, 0x01, 0x00, 0x04, 0x0b, 0x08, 0x00, 0x09, 0x00, 0x00, 0x00
        /*0020*/ 	.byte	0x00, 0x00, 0x00, 0x00


//--------------------- .nv.info._Z9matrixMulPfS_S_i --------------------------
	.section	.nv.info._Z9matrixMulPfS_S_i,"",@"SHT_CUDA_INFO"
	.sectionflags	@""
	.align	4


	//----- nvinfo : EIATTR_CUDA_API_VERSION
	.align		4
        /*0000*/ 	.byte	0x04, 0x37
        /*0002*/ 	.short	(.L_7 - .L_6)
.L_6:
        /*0004*/ 	.word	0x00000082


	//----- nvinfo : EIATTR_KPARAM_INFO
	.align		4
.L_7:
        /*0008*/ 	.byte	0x04, 0x17
        /*000a*/ 	.short	(.L_9 - .L_8)
.L_8:
        /*000c*/ 	.word	0x00000000
        /*0010*/ 	.short	0x0003
        /*0012*/ 	.short	0x0018
        /*0014*/ 	.byte	0x00, 0xf0, 0x11, 0x00


	//----- nvinfo : EIATTR_KPARAM_INFO
	.align		4
.L_9:
        /*0018*/ 	.byte	0x04, 0x17
        /*001a*/ 	.short	(.L_11 - .L_10)
.L_10:
        /*001c*/ 	.word	0x00000000
        /*0020*/ 	.short	0x0002
        /*0022*/ 	.short	0x0010
        /*0024*/ 	.byte	0x00, 0xf5, 0x21, 0x00


	//----- nvinfo : EIATTR_KPARAM_INFO
	.align		4
.L_11:
        /*0028*/ 	.byte	0x04, 0x17
        /*002a*/ 	.short	(.L_13 - .L_12)
.L_12:
        /*002c*/ 	.word	0x00000000
        /*0030*/ 	.short	0x0001
        /*0032*/ 	.short	0x0008
        /*0034*/ 	.byte	0x00, 0xf5, 0x21, 0x00


	//----- nvinfo : EIATTR_KPARAM_INFO
	.align		4
.L_13:
        /*0038*/ 	.byte	0x04, 0x17
        /*003a*/ 	.short	(.L_15 - .L_14)
.L_14:
        /*003c*/ 	.word	0x00000000
        /*0040*/ 	.short	0x0000
        /*0042*/ 	.short	0x0000
        /*0044*/ 	.byte	0x00, 0xf5, 0x21, 0x00


	//----- nvinfo : EIATTR_SPARSE_MMA_MASK
	.align		4
.L_15:
        /*0048*/ 	.byte	0x03, 0x50
        /*004a*/ 	.short	0x0000


	//----- nvinfo : EIATTR_MAXREG_COUNT
	.align		4
        /*004c*/ 	.byte	0x03, 0x1b
        /*004e*/ 	.short	0x00ff


	//----- nvinfo : EIATTR_MERCURY_ISA_VERSION
	.align		4
        /*0050*/ 	.byte	0x03, 0x5f
        /*0052*/ 	.short	0x0101


	//----- nvinfo : EIATTR_VRC_CTA_INIT_COUNT
	.align		4
        /*0054*/ 	.byte	0x02, 0x4a
	.zero		1
	.zero		1


	//----- nvinfo : EIATTR_EXIT_INSTR_OFFSETS
	.align		4
        /*0058*/ 	.byte	0x04, 0x1c
        /*005a*/ 	.short	(.L_17 - .L_16)


	//   ....[0]....
.L_16:
        /*005c*/ 	.word	0x00000b50


	//----- nvinfo : EIATTR_CBANK_PARAM_SIZE
	.align		4
.L_17:
        /*0060*/ 	.byte	0x03, 0x19
        /*0062*/ 	.short	0x001c


	//----- nvinfo : EIATTR_PARAM_CBANK
	.align		4
        /*0064*/ 	.byte	0x04, 0x0a
        /*0066*/ 	.short	(.L_19 - .L_18)
	.align		4
.L_18:
        /*0068*/ 	.word	index@(.nv.constant0._Z9matrixMulPfS_S_i)
        /*006c*/ 	.short	0x0380
        /*006e*/ 	.short	0x001c


	//----- nvinfo : EIATTR_SW_WAR
	.align		4
.L_19:
        /*0070*/ 	.byte	0x04, 0x36
        /*0072*/ 	.short	(.L_21 - .L_20)
.L_20:
        /*0074*/ 	.word	0x00000008
.L_21:


//--------------------- .nv.callgraph             --------------------------
	.section	.nv.callgraph,"",@"SHT_CUDA_CALLGRAPH"
	.align	4
	.sectionentsize	8
	.align		4
        /*0000*/ 	.word	0x00000000
	.align		4
        /*0004*/ 	.word	0xffffffff
	.align		4
        /*0008*/ 	.word	0x00000000
	.align		4
        /*000c*/ 	.word	0xfffffffe
	.align		4
        /*0010*/ 	.word	0x00000000
	.align		4
        /*0014*/ 	.word	0xfffffffd
	.align		4
        /*0018*/ 	.word	0x00000000
	.align		4
        /*001c*/ 	.word	0xfffffffc


//--------------------- .text._Z9matrixMulPfS_S_i --------------------------
	.section	.text._Z9matrixMulPfS_S_i,"ax",@progbits
	.align	128
        .global         _Z9matrixMulPfS_S_i
        .type           _Z9matrixMulPfS_S_i,@function
        .size           _Z9matrixMulPfS_S_i,(.L_x_7 - _Z9matrixMulPfS_S_i)
        .other          _Z9matrixMulPfS_S_i,@"STO_CUDA_ENTRY STV_DEFAULT"
_Z9matrixMulPfS_S_i:
.text._Z9matrixMulPfS_S_i:
[----:B------:R-:W-:Y:S08]  /*0000*/  LDC R1, c[0x0][0x37c] ;  /* 0x0000df00ff017b82 */ /* 0x000ff00000000800 */
[----:B------:R-:W0:Y:S01]  /*0010*/  LDC R0, c[0x0][0x398] ;  /* 0x0000e600ff007b82 */ /* 0x000e220000000800 */
[----:B------:R-:W1:Y:S01]  /*0020*/  S2R R3, SR_TID.X ;  /* 0x0000000000037919 */ /* 0x000e620000002100 */
[----:B------:R-:W2:Y:S01]  /*0030*/  LDCU.64 UR4, c[0x0][0x358] ;  /* 0x00006b00ff0477ac */ /* 0x000ea20008000a00 */
[----:B------:R-:W-:-:S05]  /*0040*/  HFMA2 R7, -RZ, RZ, 0, 0 ;  /* 0x00000000ff077431 */ /* 0x000fca00000001ff */
[----:B------:R-:W3:Y:S01]  /*0050*/  S2UR UR6, SR_CTAID.X ;  /* 0x00000000000679c3 */ /* 0x000ee20000002500 */
[----:B0-----:R-:W-:-:S13]  /*0060*/  ISETP.GE.AND P0, PT, R0, 0x1, PT ;  /* 0x000000010000780c */ /* 0x001fda0003f06270 */
[----:B-123--:R-:W-:Y:S05]  /*0070*/  @!P0 BRA `(.L_x_0) ;  /* 0x0000000800a48947 */ /* 0x00efea0003800000 */
[C---:B------:R-:W-:Y:S01]  /*0080*/  ISETP.GE.U32.AND P1, PT, R0.reuse, 0x8, PT ;  /* 0x000000080000780c */ /* 0x040fe20003f26070 */
[C---:B------:R-:W-:Y:S01]  /*0090*/  IMAD R4, R0.reuse, UR6, RZ ;  /* 0x0000000600047c24 */ /* 0x040fe2000f8e02ff */
[----:B------:R-:W-:Y:S01]  /*00a0*/  LOP3.LUT R2, R0, 0x7, RZ, 0xc0, !PT ;  /* 0x0000000700027812 */ /* 0x000fe200078ec0ff */
[----:B------:R-:W-:Y:S01]  /*00b0*/  IMAD.MOV.U32 R20, RZ, RZ, RZ ;  /* 0x000000ffff147224 */ /* 0x000fe200078e00ff */
[----:B------:R-:W-:Y:S02]  /*00c0*/  MOV R5, RZ ;  /* 0x000000ff00057202 */ /* 0x000fe40000000f00 */
[----:B------:R-:W-:-:S07]  /*00d0*/  ISETP.NE.AND P0, PT, R2, RZ, PT ;  /* 0x000000ff0200720c */ /* 0x000fce0003f05270 */
[----:B------:R-:W-:Y:S06]  /*00e0*/  @!P1 BRA `(.L_x_1) ;  /* 0x0000000400349947 */ /* 0x000fec0003800000 */
[----:B------:R-:W0:Y:S01]  /*00f0*/  LDC.64 R6, c[0x0][0x388] ;  /* 0x0000e200ff067b82 */ /* 0x000e220000000a00 */
[C---:B------:R-:W-:Y:S01]  /*0100*/  LOP3.LUT R5, R0.reuse, 0x7ffffff8, RZ, 0xc0, !PT ;  /* 0x7ffffff800057812 */ /* 0x040fe200078ec0ff */
[C-C-:B------:R-:W-:Y:S01]  /*0110*/  IMAD R10, R0.reuse, 0x3, R3.reuse ;  /* 0x00000003000a7824 */ /* 0x140fe200078e0203 */
[C---:B------:R-:W-:Y:S01]  /*0120*/  SHF.L.U32 R9, R0.reuse, 0x3, RZ ;  /* 0x0000000300097819 */ /* 0x040fe200000006ff */
[C-C-:B------:R-:W-:Y:S01]  /*0130*/  IMAD R24, R0.reuse, 0x5, R3.reuse ;  /* 0x0000000500187824 */ /* 0x140fe200078e0203 */
[C---:B------:R-:W-:Y:S01]  /*0140*/  LEA R11, R0.reuse, R3, 0x2 ;  /* 0x00000003000b7211 */ /* 0x040fe200078e10ff */
[C-C-:B------:R-:W-:Y:S01]  /*0150*/  IMAD R25, R0.reuse, 0x6, R3.reuse ;  /* 0x0000000600197824 */ /* 0x140fe200078e0203 */
[----:B------:R-:W-:Y:S01]  /*0160*/  MOV R20, RZ ;  /* 0x000000ff00147202 */ /* 0x000fe20000000f00 */
[----:B------:R-:W1:Y:S01]  /*0170*/  LDC.64 R12, c[0x0][0x390] ;  /* 0x0000e400ff0c7b82 */ /* 0x000e620000000a00 */
[----:B------:R-:W-:Y:S02]  /*0180*/  IMAD R26, R0, 0x7, R3 ;  /* 0x00000007001a7824 */ /* 0x000fe400078e0203 */
[----:B------:R-:W-:-:S02]  /*0190*/  IMAD.MOV R8, RZ, RZ, -R5 ;  /* 0x000000ffff087224 */ /* 0x000fc400078e0a05 */
[----:B0-----:R-:W-:-:S03]  /*01a0*/  IMAD.WIDE.U32 R6, R4, 0x4, R6 ;  /* 0x0000000404067825 */ /* 0x001fc600078e0006 */
[----:B------:R-:W-:Y:S01]  /*01b0*/  IADD3 R16, P1, PT, R6, 0x10, RZ ;  /* 0x0000001006107810 */ /* 0x000fe20007f3e0ff */
[----:B------:R-:W-:Y:S02]  /*01c0*/  IMAD R6, R0, 0x2, R3 ;  /* 0x0000000200067824 */ /* 0x000fe400078e0203 */
[----:B-1----:R-:W-:Y:S01]  /*01d0*/  IMAD.WIDE.U32 R14, R3, 0x4, R12 ;  /* 0x00000004030e7825 */ /* 0x002fe200078e000c */
[----:B------:R-:W-:-:S03]  /*01e0*/  IADD3.X R17, PT, PT, RZ, R7, RZ, P1, !PT ;  /* 0x00000007ff117210 */ /* 0x000fc60000ffe4ff */
[----:B------:R-:W-:-:S07]  /*01f0*/  IMAD.IADD R7, R3, 0x1, R0 ;  /* 0x0000000103077824 */ /* 0x000fce00078e0200 */
.L_x_2:
[----:B------:R-:W2:Y:S04]  /*0200*/  LDG.E R23, desc[UR4][R14.64] ;  /* 0x000000040e177981 */ /* 0x000ea8000c1e1900 */
[----:B------:R-:W2:Y:S01]  /*0210*/  LDG.E R22, desc[UR4][R16.64+-0x10] ;  /* 0xfffff00410167981 */ /* 0x000ea2000c1e1900 */
[----:B------:R-:W-:-:S03]  /*0220*/  IMAD.WIDE.U32 R18, R7, 0x4, R12 ;  /* 0x0000000407127825 */ /* 0x000fc600078e000c */
[----:B------:R-:W3:Y:S04]  /*0230*/  LDG.E R21, desc[UR4][R16.64+-0xc] ;  /* 0xfffff40410157981 */ /* 0x000ee8000c1e1900 */
[----:B------:R-:W3:Y:S01]  /*0240*/  LDG.E R18, desc[UR4][R18.64] ;  /* 0x0000000412127981 */ /* 0x000ee2000c1e1900 */
[----:B0-----:R-:W-:-:S03]  /*0250*/  I2FP.F32.S32 R27, R20 ;  /* 0x00000014001b7245 */ /* 0x001fc60000201400 */
[----:B------:R-:W4:Y:S02]  /*0260*/  LDG.E R29, desc[UR4][R16.64+-0x4] ;  /* 0xfffffc04101d7981 */ /* 0x000f24000c1e1900 */
[----:B--2---:R-:W-:Y:S01]  /*0270*/  FFMA R28, R22, R23, R27 ;  /* 0x00000017161c7223 */ /* 0x004fe2000000001b */
[----:B------:R-:W-:Y:S01]  /*0280*/  IMAD.WIDE.U32 R22, R6, 0x4, R12 ;  /* 0x0000000406167825 */ /* 0x000fe200078e000c */
[----:B------:R-:W2:Y:S04]  /*0290*/  LDG.E R27, desc[UR4][R16.64+-0x8] ;  /* 0xfffff804101b7981 */ /* 0x000ea8000c1e1900 */
[----:B------:R-:W0:Y:S01]  /*02a0*/  F2I.TRUNC.NTZ R28, R28 ;  /* 0x0000001c001c7305 */ /* 0x000e22000020f100 */
[----:B------:R-:W2:Y:S04]  /*02b0*/  LDG.E R22, desc[UR4][R22.64] ;  /* 0x0000000416167981 */ /* 0x000ea8000c1e1900 */
[----:B------:R-:W5:Y:S01]  /*02c0*/  LDG.E R23, desc[UR4][R16.64] ;  /* 0x0000000410177981 */ /* 0x000f62000c1e1900 */
[----:B0-----:R-:W-:-:S05]  /*02d0*/  I2FP.F32.S32 R20, R28 ;  /* 0x0000001c00147245 */ /* 0x001fca0000201400 */
[----:B---3--:R-:W-:Y:S01]  /*02e0*/  FFMA R28, R21, R18, R20 ;  /* 0x00000012151c7223 */ /* 0x008fe20000000014 */
[----:B------:R-:W-:-:S06]  /*02f0*/  IMAD.WIDE.U32 R20, R10, 0x4, R12 ;  /* 0x000000040a147825 */ /* 0x000fcc00078e000c */
[----:B------:R-:W4:Y:S01]  /*0300*/  LDG.E R20, desc[UR4][R20.64] ;  /* 0x0000000414147981 */ /* 0x000f22000c1e1900 */
[----:B------:R-:W0:Y:S02]  /*0310*/  F2I.TRUNC.NTZ R18, R28 ;  /* 0x0000001c00127305 */ /* 0x000e24000020f100 */
[----:B0-----:R-:W-:-:S05]  /*0320*/  I2FP.F32.S32 R18, R18 ;  /* 0x0000001200127245 */ /* 0x001fca0000201400 */
[----:B--2---:R-:W-:Y:S01]  /*0330*/  FFMA R22, R27, R22, R18 ;  /* 0x000000161b167223 */ /* 0x004fe20000000012 */
[----:B------:R-:W-:-:S05]  /*0340*/  IMAD.WIDE.U32 R18, R11, 0x4, R12 ;  /* 0x000000040b127825 */ /* 0x000fca00078e000c */
[----:B------:R-:W0:Y:S01]  /*0350*/  F2I.TRUNC.NTZ R22, R22 ;  /* 0x0000001600167305 */ /* 0x000e22000020f100 */
[----:B------:R-:W5:Y:S01]  /*0360*/  LDG.E R18, desc[UR4][R18.64] ;  /* 0x0000000412127981 */ /* 0x000f62000c1e1900 */
[----:B0-----:R-:W-:-:S05]  /*0370*/  I2FP.F32.S32 R27, R22 ;  /* 0x00000016001b7245 */ /* 0x001fca0000201400 */
[----:B----4-:R-:W-:Y:S01]  /*0380*/  FFMA R29, R29, R20, R27 ;  /* 0x000000141d1d7223 */ /* 0x010fe2000000001b */
[----:B------:R-:W-:Y:S01]  /*0390*/  IMAD.WIDE.U32 R20, R24, 0x4, R12 ;  /* 0x0000000418147825 */ /* 0x000fe200078e000c */
[----:B------:R-:W2:Y:S05]  /*03a0*/  LDG.E R27, desc[UR4][R16.64+0x4] ;  /* 0x00000404101b7981 */ /* 0x000eaa000c1e1900 */
[----:B------:R-:W2:Y:S01]  /*03b0*/  LDG.E R20, desc[UR4][R20.64] ;  /* 0x0000000414147981 */ /* 0x000ea2000c1e1900 */
[----:B------:R-:W0:Y:S02]  /*03c0*/  F2I.TRUNC.NTZ R29, R29 ;  /* 0x0000001d001d7305 */ /* 0x000e24000020f100 */
[----:B0-----:R-:W-:-:S02]  /*03d0*/  I2FP.F32.S32 R28, R29 ;  /* 0x0000001d001c7245 */ /* 0x001fc40000201400 */
[----:B------:R-:W3:Y:S03]  /*03e0*/  LDG.E R29, desc[UR4][R16.64+0x8] ;  /* 0x00000804101d7981 */ /* 0x000ee6000c1e1900 */
[----:B-----5:R-:W-:Y:S01]  /*03f0*/  FFMA R28, R23, R18, R28 ;  /* 0x00000012171c7223 */ /* 0x020fe2000000001c */
[----:B------:R-:W-:-:S05]  /*0400*/  IMAD.WIDE.U32 R22, R25, 0x4, R12 ;  /* 0x0000000419167825 */ /* 0x000fca00078e000c */
[----:B------:R-:W0:Y:S01]  /*0410*/  F2I.TRUNC.NTZ R28, R28 ;  /* 0x0000001c001c7305 */ /* 0x000e22000020f100 */
[----:B------:R-:W3:Y:S01]  /*0420*/  LDG.E R22, desc[UR4][R22.64] ;  /* 0x0000000416167981 */ /* 0x000ee2000c1e1900 */
[----:B0-----:R-:W-:-:S05]  /*0430*/  I2FP.F32.S32 R18, R28 ;  /* 0x0000001c00127245 */ /* 0x001fca0000201400 */
[----:B--2---:R-:W-:Y:S01]  /*0440*/  FFMA R27, R27, R20, R18 ;  /* 0x000000141b1b7223 */ /* 0x004fe20000000012 */
[----:B------:R-:W-:Y:S01]  /*0450*/  IMAD.WIDE.U32 R18, R26, 0x4, R12 ;  /* 0x000000041a127825 */ /* 0x000fe200078e000c */
[----:B------:R0:W2:Y:S05]  /*0460*/  LDG.E R20, desc[UR4][R16.64+0xc] ;  /* 0x00000c0410147981 */ /* 0x0000aa000c1e1900 */
[----:B------:R-:W2:Y:S01]  /*0470*/  LDG.E R19, desc[UR4][R18.64] ;  /* 0x0000000412137981 */ /* 0x000ea2000c1e1900 */
[----:B------:R-:W1:Y:S02]  /*0480*/  F2I.TRUNC.NTZ R27, R27 ;  /* 0x0000001b001b7305 */ /* 0x000e64000020f100 */
[----:B-1----:R-:W-:-:S02]  /*0490*/  I2FP.F32.S32 R21, R27 ;  /* 0x0000001b00157245 */ /* 0x002fc40000201400 */
[----:B0-----:R-:W-:Y:S02]  /*04a0*/  IADD3 R16, P1, PT, R16, 0x20, RZ ;  /* 0x0000002010107810 */ /* 0x001fe40007f3e0ff */
[----:B------:R-:W-:Y:S02]  /*04b0*/  IADD3 R8, PT, PT, R8, 0x8, RZ ;  /* 0x0000000808087810 */ /* 0x000fe40007ffe0ff */
[----:B------:R-:W-:Y:S02]  /*04c0*/  IADD3.X R17, PT, PT, RZ, R17, RZ, P1, !PT ;  /* 0x00000011ff117210 */ /* 0x000fe40000ffe4ff */
[----:B------:R-:W-:Y:S01]  /*04d0*/  ISETP.NE.AND P1, PT, R8, RZ, PT ;  /* 0x000000ff0800720c */ /* 0x000fe20003f25270 */
[C---:B------:R-:W-:Y:S01]  /*04e0*/  IMAD.IADD R7, R9.reuse, 0x1, R7 ;  /* 0x0000000109077824 */ /* 0x040fe200078e0207 */
[C---:B------:R-:W-:Y:S01]  /*04f0*/  IADD3 R6, PT, PT, R9.reuse, R6, RZ ;  /* 0x0000000609067210 */ /* 0x040fe20007ffe0ff */
[C---:B------:R-:W-:Y:S01]  /*0500*/  IMAD.IADD R11, R9.reuse, 0x1, R11 ;  /* 0x00000001090b7824 */ /* 0x040fe200078e020b */
[C---:B------:R-:W-:Y:S01]  /*0510*/  IADD3 R10, PT, PT, R9.reuse, R10, RZ ;  /* 0x0000000a090a7210 */ /* 0x040fe20007ffe0ff */
[C---:B------:R-:W-:Y:S01]  /*0520*/  IMAD.IADD R26, R9.reuse, 0x1, R26 ;  /* 0x00000001091a7824 */ /* 0x040fe200078e021a */
[C---:B------:R-:W-:Y:S01]  /*0530*/  IADD3 R24, PT, PT, R9.reuse, R24, RZ ;  /* 0x0000001809187210 */ /* 0x040fe20007ffe0ff */
[C---:B------:R-:W-:Y:S01]  /*0540*/  IMAD.WIDE.U32 R14, R9.reuse, 0x4, R14 ;  /* 0x00000004090e7825 */ /* 0x040fe200078e000e */
[----:B------:R-:W-:-:S03]  /*0550*/  IADD3 R25, PT, PT, R9, R25, RZ ;  /* 0x0000001909197210 */ /* 0x000fc60007ffe0ff */
[----:B---3--:R-:W-:-:S06]  /*0560*/  FFMA R21, R29, R22, R21 ;  /* 0x000000161d157223 */ /* 0x008fcc0000000015 */
[----:B------:R-:W0:Y:S02]  /*0570*/  F2I.TRUNC.NTZ R21, R21 ;  /* 0x0000001500157305 */ /* 0x000e24000020f100 */
[----:B0-----:R-:W-:-:S05]  /*0580*/  I2FP.F32.S32 R23, R21 ;  /* 0x0000001500177245 */ /* 0x001fca0000201400 */
[----:B--2---:R-:W-:-:S06]  /*0590*/  FFMA R20, R20, R19, R23 ;  /* 0x0000001314147223 */ /* 0x004fcc0000000017 */
[----:B------:R-:W0:Y:S01]  /*05a0*/  F2I.TRUNC.NTZ R20, R20 ;  /* 0x0000001400147305 */ /* 0x000e22000020f100 */
[----:B------:R-:W-:Y:S05]  /*05b0*/  @P1 BRA `(.L_x_2) ;  /* 0xfffffffc00101947 */ /* 0x000fea000383ffff */
.L_x_1:
[----:B------:R-:W-:Y:S05]  /*05c0*/  @!P0 BRA `(.L_x_3) ;  /* 0x00000004004c8947 */ /* 0x000fea0003800000 */
[----:B------:R-:W-:Y:S02]  /*05d0*/  ISETP.GE.U32.AND P1, PT, R2, 0x4, PT ;  /* 0x000000040200780c */ /* 0x000fe40003f26070 */
[----:B------:R-:W-:-:S04]  /*05e0*/  LOP3.LUT R16, R0, 0x3, RZ, 0xc0, !PT ;  /* 0x0000000300107812 */ /* 0x000fc800078ec0ff */
[----:B------:R-:W-:-:S07]  /*05f0*/  ISETP.NE.AND P0, PT, R16, RZ, PT ;  /* 0x000000ff1000720c */ /* 0x000fce0003f05270 */
[----:B------:R-:W-:Y:S06]  /*0600*/  @!P1 BRA `(.L_x_4) ;  /* 0x0000000000989947 */ /* 0x000fec0003800000 */
[----:B------:R-:W1:Y:S01]  /*0610*/  LDC.64 R14, c[0x0][0x388] ;  /* 0x0000e200ff0e7b82 */ /* 0x000e620000000a00 */
[----:B------:R-:W-:Y:S01]  /*0620*/  IADD3 R11, PT, PT, R4, R5, RZ ;  /* 0x00000005040b7210 */ /* 0x000fe20007ffe0ff */
[----:B------:R-:W-:-:S06]  /*0630*/  IMAD R13, R5, R0, R3 ;  /* 0x00000000050d7224 */ /* 0x000fcc00078e0203 */
[----:B------:R-:W2:Y:S08]  /*0640*/  LDC.64 R6, c[0x0][0x390] ;  /* 0x0000e400ff067b82 */ /* 0x000eb00000000a00 */
[----:B------:R-:W3:Y:S01]  /*0650*/  LDC.64 R8, c[0x0][0x388] ;  /* 0x0000e200ff087b82 */ /* 0x000ee20000000a00 */
[----:B-1----:R-:W-:-:S05]  /*0660*/  IMAD.WIDE.U32 R14, R11, 0x4, R14 ;  /* 0x000000040b0e7825 */ /* 0x002fca00078e000e */
[----:B------:R1:W4:Y:S01]  /*0670*/  LDG.E R2, desc[UR4][R14.64] ;  /* 0x000000040e027981 */ /* 0x000322000c1e1900 */
[----:B--2---:R-:W-:-:S06]  /*0680*/  IMAD.WIDE.U32 R10, R13, 0x4, R6 ;  /* 0x000000040d0a7825 */ /* 0x004fcc00078e0006 */
[----:B------:R-:W4:Y:S01]  /*0690*/  LDG.E R11, desc[UR4][R10.64] ;  /* 0x000000040a0b7981 */ /* 0x000f22000c1e1900 */
[----:B------:R-:W-:Y:S02]  /*06a0*/  IADD3 R18, P1, PT, R4, R5, RZ ;  /* 0x0000000504127210 */ /* 0x000fe40007f3e0ff */
[----:B------:R-:W-:-:S03]  /*06b0*/  IADD3 R17, PT, PT, R13, R0, RZ ;  /* 0x000000000d117210 */ /* 0x000fc60007ffe0ff */
[----:B------:R-:W-:Y:S01]  /*06c0*/  IMAD.X R19, RZ, RZ, RZ, P1 ;  /* 0x000000ffff137224 */ /* 0x000fe200008e06ff */
[----:B---3--:R-:W-:Y:S01]  /*06d0*/  LEA R8, P1, R18, R8, 0x2 ;  /* 0x0000000812087211 */ /* 0x008fe200078210ff */
[----:B------:R-:W-:-:S03]  /*06e0*/  IMAD.WIDE.U32 R12, R17, 0x4, R6 ;  /* 0x00000004110c7825 */ /* 0x000fc600078e0006 */
[----:B------:R-:W-:-:S03]  /*06f0*/  LEA.HI.X R9, R18, R9, R19, 0x2, P1 ;  /* 0x0000000912097211 */ /* 0x000fc600008f1413 */
[----:B------:R-:W2:Y:S04]  /*0700*/  LDG.E R13, desc[UR4][R12.64] ;  /* 0x000000040c0d7981 */ /* 0x000ea8000c1e1900 */
[----:B------:R-:W2:Y:S01]  /*0710*/  LDG.E R18, desc[UR4][R8.64+0x4] ;  /* 0x0000040408127981 */ /* 0x000ea2000c1e1900 */
[----:B------:R-:W-:-:S03]  /*0720*/  IADD3 R17, PT, PT, R17, R0, RZ ;  /* 0x0000000011117210 */ /* 0x000fc60007ffe0ff */
[----:B------:R-:W3:Y:S02]  /*0730*/  LDG.E R10, desc[UR4][R8.64+0x8] ;  /* 0x00000804080a7981 */ /* 0x000ee4000c1e1900 */
[C---:B-1----:R-:W-:Y:S02]  /*0740*/  IMAD.WIDE.U32 R14, R17.reuse, 0x4, R6 ;  /* 0x00000004110e7825 */ /* 0x042fe400078e0006 */
[----:B------:R-:W5:Y:S04]  /*0750*/  LDG.E R19, desc[UR4][R8.64+0xc] ;  /* 0x00000c0408137981 */ /* 0x000f68000c1e1900 */
[----:B------:R-:W3:Y:S01]  /*0760*/  LDG.E R15, desc[UR4][R14.64] ;  /* 0x000000040e0f7981 */ /* 0x000ee2000c1e1900 */
[----:B------:R-:W-:-:S05]  /*0770*/  IADD3 R17, PT, PT, R17, R0, RZ ;  /* 0x0000000011117210 */ /* 0x000fca0007ffe0ff */
[----:B------:R-:W-:-:S06]  /*0780*/  IMAD.WIDE.U32 R6, R17, 0x4, R6 ;  /* 0x0000000411067825 */ /* 0x000fcc00078e0006 */
[----:B------:R-:W5:Y:S01]  /*0790*/  LDG.E R6, desc[UR4][R6.64] ;  /* 0x0000000406067981 */ /* 0x000f62000c1e1900 */
[----:B0-----:R-:W-:Y:S01]  /*07a0*/  I2FP.F32.S32 R17, R20 ;  /* 0x0000001400117245 */ /* 0x001fe20000201400 */
[----:B------:R-:W-:-:S04]  /*07b0*/  VIADD R5, R5, 0x4 ;  /* 0x0000000405057836 */ /* 0x000fc80000000000 */
[----:B----4-:R-:W-:-:S06]  /*07c0*/  FFMA R2, R2, R11, R17 ;  /* 0x0000000b02027223 */ /* 0x010fcc0000000011 */
[----:B------:R-:W0:Y:S02]  /*07d0*/  F2I.TRUNC.NTZ R2, R2 ;  /* 0x0000000200027305 */ /* 0x000e24000020f100 */
[----:B0-----:R-:W-:-:S05]  /*07e0*/  I2FP.F32.S32 R11, R2 ;  /* 0x00000002000b7245 */ /* 0x001fca0000201400 */
[----:B--2---:R-:W-:-:S06]  /*07f0*/  FFMA R11, R18, R13, R11 ;  /* 0x0000000d120b7223 */ /* 0x004fcc000000000b */
[----:B------:R-:W0:Y:S02]  /*0800*/  F2I.TRUNC.NTZ R11, R11 ;  /* 0x0000000b000b7305 */ /* 0x000e24000020f100 */
[----:B0-----:R-:W-:-:S05]  /*0810*/  I2FP.F32.S32 R13, R11 ;  /* 0x0000000b000d7245 */ /* 0x001fca0000201400 */
[----:B---3--:R-:W-:-:S06]  /*0820*/  FFMA R10, R10, R15, R13 ;  /* 0x0000000f0a0a7223 */ /* 0x008fcc000000000d */
[----:B------:R-:W0:Y:S02]  /*0830*/  F2I.TRUNC.NTZ R10, R10 ;  /* 0x0000000a000a7305 */ /* 0x000e24000020f100 */
[----:B0-----:R-:W-:-:S05]  /*0840*/  I2FP.F32.S32 R12, R10 ;  /* 0x0000000a000c7245 */ /* 0x001fca0000201400 */
[----:B-----5:R-:W-:-:S04]  /*0850*/  FFMA R6, R19, R6, R12 ;  /* 0x0000000613067223 */ /* 0x020fc8000000000c */
[----:B------:R1:W2:Y:S03]  /*0860*/  F2I.TRUNC.NTZ R20, R6 ;  /* 0x0000000600147305 */ /* 0x0002a6000020f100 */
.L_x_4:
[----:B------:R-:W-:Y:S05]  /*0870*/  @!P0 BRA `(.L_x_3) ;  /* 0x0000000000a08947 */ /* 0x000fea0003800000 */
[----:B------:R-:W-:Y:S02]  /*0880*/  ISETP.NE.AND P1, PT, R16, 0x1, PT ;  /* 0x000000011000780c */ /* 0x000fe40003f25270 */
[----:B------:R-:W-:-:S04]  /*0890*/  LOP3.LUT R2, R0, 0x1, RZ, 0xc0, !PT ;  /* 0x0000000100027812 */ /* 0x000fc800078ec0ff */
[----:B------:R-:W-:-:S07]  /*08a0*/  ISETP.NE.U32.AND P0, PT, R2, 0x1, PT ;  /* 0x000000010200780c */ /* 0x000fce0003f05070 */
[----:B------:R-:W-:Y:S06]  /*08b0*/  @!P1 BRA `(.L_x_5) ;  /* 0x0000000000609947 */ /* 0x000fec0003800000 */
[----:B------:R-:W3:Y:S01]  /*08c0*/  LDC.64 R10, c[0x0][0x388] ;  /* 0x0000e200ff0a7b82 */ /* 0x000ee20000000a00 */
[----:B------:R-:W-:Y:S01]  /*08d0*/  IADD3 R13, PT, PT, R4, R5, RZ ;  /* 0x00000005040d7210 */ /* 0x000fe20007ffe0ff */
[----:B------:R-:W-:-:S06]  /*08e0*/  IMAD R15, R5, R0, R3 ;  /* 0x00000000050f7224 */ /* 0x000fcc00078e0203 */
[----:B-1----:R-:W1:Y:S08]  /*08f0*/  LDC.64 R6, c[0x0][0x390] ;  /* 0x0000e400ff067b82 */ /* 0x002e700000000a00 */
[----:B------:R-:W4:Y:S01]  /*0900*/  LDC.64 R8, c[0x0][0x388] ;  /* 0x0000e200ff087b82 */ /* 0x000f220000000a00 */
[----:B---3--:R-:W-:-:S06]  /*0910*/  IMAD.WIDE.U32 R10, R13, 0x4, R10 ;  /* 0x000000040d0a7825 */ /* 0x008fcc00078e000a */
[----:B------:R-:W3:Y:S01]  /*0920*/  LDG.E R10, desc[UR4][R10.64] ;  /* 0x000000040a0a7981 */ /* 0x000ee2000c1e1900 */
[----:B-1----:R-:W-:-:S06]  /*0930*/  IMAD.WIDE.U32 R12, R15, 0x4, R6 ;  /* 0x000000040f0c7825 */ /* 0x002fcc00078e0006 */
[----:B------:R-:W3:Y:S01]  /*0940*/  LDG.E R13, desc[UR4][R12.64] ;  /* 0x000000040c0d7981 */ /* 0x000ee2000c1e1900 */
[----:B------:R-:W-:Y:S01]  /*0950*/  IADD3 R2, P1, PT, R4, R5, RZ ;  /* 0x0000000504027210 */ /* 0x000fe20007f3e0ff */
[----:B------:R-:W-:-:S03]  /*0960*/  IMAD.IADD R15, R15, 0x1, R0 ;  /* 0x000000010f0f7824 */ /* 0x000fc600078e0200 */
[----:B------:R-:W-:Y:S02]  /*0970*/  IADD3.X R14, PT, PT, RZ, RZ, RZ, P1, !PT ;  /* 0x000000ffff0e7210 */ /* 0x000fe40000ffe4ff */
[----:B----4-:R-:W-:Y:S01]  /*0980*/  LEA R8, P1, R2, R8, 0x2 ;  /* 0x0000000802087211 */ /* 0x010fe200078210ff */
[----:B------:R-:W-:-:S03]  /*0990*/  IMAD.WIDE.U32 R6, R15, 0x4, R6 ;  /* 0x000000040f067825 */ /* 0x000fc600078e0006 */
[----:B------:R-:W-:-:S03]  /*09a0*/  LEA.HI.X R9, R2, R9, R14, 0x2, P1 ;  /* 0x0000000902097211 */ /* 0x000fc600008f140e */
[----:B------:R-:W4:Y:S04]  /*09b0*/  LDG.E R7, desc[UR4][R6.64] ;  /* 0x0000000406077981 */ /* 0x000f28000c1e1900 */
[----:B------:R-:W4:Y:S01]  /*09c0*/  LDG.E R8, desc[UR4][R8.64+0x4] ;  /* 0x0000040408087981 */ /* 0x000f22000c1e1900 */
[----:B0-2---:R-:W-:Y:S02]  /*09d0*/  I2FP.F32.S32 R15, R20 ;  /* 0x00000014000f7245 */ /* 0x005fe40000201400 */
[----:B------:R-:W-:-:S03]  /*09e0*/  IADD3 R5, PT, PT, R5, 0x2, RZ ;  /* 0x0000000205057810 */ /* 0x000fc60007ffe0ff */
[----:B---3--:R-:W-:-:S06]  /*09f0*/  FFMA R10, R10, R13, R15 ;  /* 0x0000000d0a0a7223 */ /* 0x008fcc000000000f */
[----:B------:R-:W0:Y:S02]  /*0a00*/  F2I.TRUNC.NTZ R10, R10 ;  /* 0x0000000a000a7305 */ /* 0x000e24000020f100 */
[----:B0-----:R-:W-:-:S05]  /*0a10*/  I2FP.F32.S32 R11, R10 ;  /* 0x0000000a000b7245 */ /* 0x001fca0000201400 */
[----:B----4-:R-:W-:-:S04]  /*0a20*/  FFMA R11, R8, R7, R11 ;  /* 0x00000007080b7223 */ /* 0x010fc8000000000b */
[----:B------:R3:W4:Y:S03]  /*0a30*/  F2I.TRUNC.NTZ R20, R11 ;  /* 0x0000000b00147305 */ /* 0x000726000020f100 */
.L_x_5:
[----:B------:R-:W-:Y:S05]  /*0a40*/  @P0 BRA `(.L_x_3) ;  /* 0x00000000002c0947 */ /* 0x000fea0003800000 */
[----:B-1----:R-:W1:Y:S01]  /*0a50*/  LDC.64 R6, c[0x0][0x388] ;  /* 0x0000e200ff067b82 */ /* 0x002e620000000a00 */
[----:B---3--:R-:W-:Y:S01]  /*0a60*/  IADD3 R11, PT, PT, R4, R5, RZ ;  /* 0x00000005040b7210 */ /* 0x008fe20007ffe0ff */
[----:B------:R-:W-:-:S06]  /*0a70*/  IMAD R13, R5, R0, R3 ;  /* 0x00000000050d7224 */ /* 0x000fcc00078e0203 */
[----:B------:R-:W3:Y:S01]  /*0a80*/  LDC.64 R8, c[0x0][0x390] ;  /* 0x0000e400ff087b82 */ /* 0x000ee20000000a00 */
[----:B-1----:R-:W-:-:S06]  /*0a90*/  IMAD.WIDE.U32 R4, R11, 0x4, R6 ;  /* 0x000000040b047825 */ /* 0x002fcc00078e0006 */
[----:B------:R-:W5:Y:S01]  /*0aa0*/  LDG.E R4, desc[UR4][R4.64] ;  /* 0x0000000404047981 */ /* 0x000f62000c1e1900 */
[----:B---3--:R-:W-:-:S06]  /*0ab0*/  IMAD.WIDE.U32 R6, R13, 0x4, R8 ;  /* 0x000000040d067825 */ /* 0x008fcc00078e0008 */
[----:B------:R-:W5:Y:S01]  /*0ac0*/  LDG.E R7, desc[UR4][R6.64] ;  /* 0x0000000406077981 */ /* 0x000f62000c1e1900 */
[----:B0-2-4-:R-:W-:-:S05]  /*0ad0*/  I2FP.F32.S32 R9, R20 ;  /* 0x0000001400097245 */ /* 0x015fca0000201400 */
[----:B-----5:R-:W-:-:S06]  /*0ae0*/  FFMA R20, R4, R7, R9 ;  /* 0x0000000704147223 */ /* 0x020fcc0000000009 */
[----:B------:R-:W0:Y:S02]  /*0af0*/  F2I.TRUNC.NTZ R20, R20 ;  /* 0x0000001400147305 */ /* 0x000e24000020f100 */
.L_x_3:
[----:B0-2-4-:R-:W-:-:S07]  /*0b00*/  I2FP.F32.S32 R7, R20 ;  /* 0x0000001400077245 */ /* 0x015fce0000201400 */
.L_x_0:
[----:B------:R-:W0:Y:S01]  /*0b10*/  LDC.64 R4, c[0x0][0x380] ;  /* 0x0000e000ff047b82 */ /* 0x000e220000000a00 */
[----:B------:R-:W-:-:S04]  /*0b20*/  IMAD R3, R0, UR6, R3 ;  /* 0x0000000600037c24 */ /* 0x000fc8000f8e0203 */
[----:B0-----:R-:W-:-:S05]  /*0b30*/  IMAD.WIDE R2, R3, 0x4, R4 ;  /* 0x0000000403027825 */ /* 0x001fca00078e0204 */
[----:B------:R-:W-:Y:S01]  /*0b40*/  STG.E desc[UR4][R2.64], R7 ;  /* 0x0000000702007986 */ /* 0x000fe2000c101904 */
[----:B------:R-:W-:Y:S05]  /*0b50*/  EXIT ;  /* 0x000000000000794d */ /* 0x000fea0003800000 */
.L_x_6:
[----:B------:R-:W-:-:S00]  /*0b60*/  BRA `(.L_x_6) ;  /* 0xfffffffc00fc7947 */ /* 0x000fc0000383ffff */
[----:B------:R-:W-:-:S00]  /*0b70*/  NOP ;  /* 0x0000000000007918 */ /* 0x000fc00000000000 */
        /* <DEDUP_REMOVED lines=8> */
.L_x_7:


//--------------------- .nv.shared.reserved.0     --------------------------
	.section	.nv.shared.reserved.0,"aw",@nobits
	.weak		__nv_reservedSMEM_offset_0_alias
	.size		__nv_reservedSMEM_offset_0_alias, 0, 64
	.other		__nv_reservedSMEM_offset_0_alias,@"STO_CUDA_RESERVED_SHARED STV_DEFAULT"
__nv_reservedSMEM_offset_0_alias:
	.zero		0
	.zero		64


//--------------------- .nv.constant0._Z9matrixMulPfS_S_i --------------------------
	.section	.nv.constant0._Z9matrixMulPfS_S_i,"a",@progbits
	.sectionflags	@""
	.align	4
.nv.constant0._Z9matrixMulPfS_S_i:
	.zero		924


//--------------------- SYMBOLS --------------------------

	.type		.nv.reservedSmem.offset0,@object
	.size		.nv.reservedSmem.offset0,0x4
